//
// Generated by NVIDIA NVVM Compiler
//
// Compiler Build ID: CL-36424714
// Cuda compilation tools, release 13.0, V13.0.88
// Based on NVVM 20.0.0
//

.version 9.0
.target sm_100
.address_size 64

	// .globl	_Z18repeatStringKernelPcS_ii

.visible .entry _Z18repeatStringKernelPcS_ii(
	.param .u64 .ptr .align 1 _Z18repeatStringKernelPcS_ii_param_0,
	.param .u64 .ptr .align 1 _Z18repeatStringKernelPcS_ii_param_1,
	.param .u32 _Z18repeatStringKernelPcS_ii_param_2,
	.param .u32 _Z18repeatStringKernelPcS_ii_param_3
)
{
	.reg .pred 	%p<2>;
	.reg .b16 	%rs<2>;
	.reg .b32 	%r<9>;
	.reg .b64 	%rd<9>;

	ld.param.u64 	%rd1, [_Z18repeatStringKernelPcS_ii_param_0];
	ld.param.u64 	%rd2, [_Z18repeatStringKernelPcS_ii_param_1];
	ld.param.u32 	%r2, [_Z18repeatStringKernelPcS_ii_param_2];
	ld.param.u32 	%r3, [_Z18repeatStringKernelPcS_ii_param_3];
	mov.u32 	%r4, %tid.x;
	mov.u32 	%r5, %ctaid.x;
	mov.u32 	%r6, %ntid.x;
	mad.lo.s32 	%r1, %r5, %r6, %r4;
	mul.lo.s32 	%r7, %r3, %r2;
	setp.ge.s32 	%p1, %r1, %r7;
	@%p1 bra 	$L__BB0_2;
	cvta.to.global.u64 	%rd3, %rd1;
	cvta.to.global.u64 	%rd4, %rd2;
	rem.s32 	%r8, %r1, %r2;
	cvt.s64.s32 	%rd5, %r8;
	add.s64 	%rd6, %rd3, %rd5;
	ld.global.u8 	%rs1, [%rd6];
	cvt.s64.s32 	%rd7, %r1;
	add.s64 	%rd8, %rd4, %rd7;
	st.global.u8 	[%rd8], %rs1;
$L__BB0_2:
	ret;

}


// ===== COMPILED SASS (sm_100) =====

	.target	sm_100

	.elftype	@"ET_EXEC"


//--------------------- .note.nv.tkinfo           --------------------------
	.section	.note.nv.tkinfo,"",@"SHT_NOTE"
	.sectionflags	@"SHF_NOTE_NV_TKINFO"
	.tkinfo
        /*0018*/ 	.word	0x00000002
        /*0030*/ 	.string	""
        /*0030*/ 	.string	"ptxas"
        /*0030*/ 	.string	"Cuda compilation tools, release 13.0, V13.0.88"
        /*0030*/ 	.string	"Build cuda_13.0.r13.0/compiler.36424714_0"
        /*0030*/ 	.string	"-arch sm_100 -m 64 "



//--------------------- .note.nv.cuinfo           --------------------------
	.section	.note.nv.cuinfo,"",@"SHT_NOTE"
	.sectionflags	@"SHF_NOTE_NV_CUINFO"
        /*0018*/ 	.short	0x0002
        /*001a*/ 	.short	0x0064
        /*001c*/ 	.short	0x0082
	.zero		2


//--------------------- .nv.info                  --------------------------
	.section	.nv.info,"",@"SHT_CUDA_INFO"
	.align	4


	//----- nvinfo : EIATTR_REGCOUNT
	.align		4
        /*0000*/ 	.byte	0x04, 0x2f
        /*0002*/ 	.short	(.L_1 - .L_0)
	.align		4
.L_0:
        /*0004*/ 	.word	index@(_Z18repeatStringKernelPcS_ii)
        /*0008*/ 	.word	0x0000000b


	//----- nvinfo : EIATTR_FRAME_SIZE
	.align		4
.L_1:
        /*000c*/ 	.byte	0x04, 0x11
        /*000e*/ 	.short	(.L_3 - .L_2)
	.align		4
.L_2:
        /*0010*/ 	.word	index@(_Z18repeatStringKernelPcS_ii)
        /*0014*/ 	.word	0x00000000


	//----- nvinfo : EIATTR_MIN_STACK_SIZE
	.align		4
.L_3:
        /*0018*/ 	.byte	0x04, 0x12
        /*001a*/ 	.short	(.L_5 - .L_4)
	.align		4
.L_4:
        /*001c*/ 	.word	index@(_Z18repeatStringKernelPcS_ii)
        /*0020*/ 	.word	0x00000000
.L_5:


//--------------------- .nv.compat                --------------------------
	.section	.nv.compat,"",@"SHT_CUDA_COMPAT_INFO"
	.align	4
        /*0000*/ 	.byte	0x02, 0x09, 0x00, 0x00, 0x02, 0x02, 0x01, 0x00, 0x02, 0x05, 0x05, 0x00, 0x03, 0x07, 0x01, 0x01
        /*0010*/ 	.byte	0x02, 0x03, 0x00, 0x00, 0x02, 0x06, 0x01, 0x00, 0x04, 0x0b, 0x08, 0x00, 0x09, 0x00, 0x00, 0x00
        /*0020*/ 	.byte	0x00, 0x00, 0x00, 0x00


//--------------------- .nv.info._Z18repeatStringKernelPcS_ii --------------------------
	.section	.nv.info._Z18repeatStringKernelPcS_ii,"",@"SHT_CUDA_INFO"
	.sectionflags	@""
	.align	4


	//----- nvinfo : EIATTR_CUDA_API_VERSION
	.align		4
        /*0000*/ 	.byte	0x04, 0x37
        /*0002*/ 	.short	(.L_7 - .L_6)
.L_6:
        /*0004*/ 	.word	0x00000082


	//----- nvinfo : EIATTR_KPARAM_INFO
	.align		4
.L_7:
        /*0008*/ 	.byte	0x04, 0x17
        /*000a*/ 	.short	(.L_9 - .L_8)
.L_8:
        /*000c*/ 	.word	0x00000000
        /*0010*/ 	.short	0x0003
        /*0012*/ 	.short	0x0014
        /*0014*/ 	.byte	0x00, 0xf0, 0x11, 0x00


	//----- nvinfo : EIATTR_KPARAM_INFO
	.align		4
.L_9:
        /*0018*/ 	.byte	0x04, 0x17
        /*001a*/ 	.short	(.L_11 - .L_10)
.L_10:
        /*001c*/ 	.word	0x00000000
        /*0020*/ 	.short	0x0002
        /*0022*/ 	.short	0x0010
        /*0024*/ 	.byte	0x00, 0xf0, 0x11, 0x00


	//----- nvinfo : EIATTR_KPARAM_INFO
	.align		4
.L_11:
        /*0028*/ 	.byte	0x04, 0x17
        /*002a*/ 	.short	(.L_13 - .L_12)
.L_12:
        /*002c*/ 	.word	0x00000000
        /*0030*/ 	.short	0x0001
        /*0032*/ 	.short	0x0008
        /*0034*/ 	.byte	0x00, 0xf5, 0x21, 0x00


	//----- nvinfo : EIATTR_KPARAM_INFO
	.align		4
.L_13:
        /*0038*/ 	.byte	0x04, 0x17
        /*003a*/ 	.short	(.L_15 - .L_14)
.L_14:
        /*003c*/ 	.word	0x00000000
        /*0040*/ 	.short	0x0000
        /*0042*/ 	.short	0x0000
        /*0044*/ 	.byte	0x00, 0xf5, 0x21, 0x00


	//----- nvinfo : EIATTR_SPARSE_MMA_MASK
	.align		4
.L_15:
        /*0048*/ 	.byte	0x03, 0x50
        /*004a*/ 	.short	0x0000


	//----- nvinfo : EIATTR_MAXREG_COUNT
	.align		4
        /*004c*/ 	.byte	0x03, 0x1b
        /*004e*/ 	.short	0x00ff


	//----- nvinfo : EIATTR_MERCURY_ISA_VERSION
	.align		4
        /*0050*/ 	.byte	0x03, 0x5f
        /*0052*/ 	.short	0x0101


	//----- nvinfo : EIATTR_VRC_CTA_INIT_COUNT
	.align		4
        /*0054*/ 	.byte	0x02, 0x4a
	.zero		1
	.zero		1


	//----- nvinfo : EIATTR_EXIT_INSTR_OFFSETS
	.align		4
        /*0058*/ 	.byte	0x04, 0x1c
        /*005a*/ 	.short	(.L_17 - .L_16)


	//   ....[0]....
.L_16:
        /*005c*/ 	.word	0x00000080


	//   ....[1]....
        /*0060*/ 	.word	0x00000280


	//----- nvinfo : EIATTR_CBANK_PARAM_SIZE
	.align		4
.L_17:
        /*0064*/ 	.byte	0x03, 0x19
        /*0066*/ 	.short	0x0018


	//----- nvinfo : EIATTR_PARAM_CBANK
	.align		4
        /*0068*/ 	.byte	0x04, 0x0a
        /*006a*/ 	.short	(.L_19 - .L_18)
	.align		4
.L_18:
        /*006c*/ 	.word	index@(.nv.constant0._Z18repeatStringKernelPcS_ii)
        /*0070*/ 	.short	0x0380
        /*0072*/ 	.short	0x0018


	//----- nvinfo : EIATTR_SW_WAR
	.align		4
.L_19:
        /*0074*/ 	.byte	0x04, 0x36
        /*0076*/ 	.short	(.L_21 - .L_20)
.L_20:
        /*0078*/ 	.word	0x00000008
.L_21:


//--------------------- .nv.callgraph             --------------------------
	.section	.nv.callgraph,"",@"SHT_CUDA_CALLGRAPH"
	.align	4
	.sectionentsize	8
	.align		4
        /*0000*/ 	.word	0x00000000
	.align		4
        /*0004*/ 	.word	0xffffffff
	.align		4
        /*0008*/ 	.word	0x00000000
	.align		4
        /*000c*/ 	.word	0xfffffffe
	.align		4
        /*0010*/ 	.word	0x00000000
	.align		4
        /*0014*/ 	.word	0xfffffffd
	.align		4
        /*0018*/ 	.word	0x00000000
	.align		4
        /*001c*/ 	.word	0xfffffffc


//--------------------- .text._Z18repeatStringKernelPcS_ii --------------------------
	.section	.text._Z18repeatStringKernelPcS_ii,"ax",@progbits
	.align	128
        .global         _Z18repeatStringKernelPcS_ii
        .type           _Z18repeatStringKernelPcS_ii,@function
        .size           _Z18repeatStringKernelPcS_ii,(.L_x_1 - _Z18repeatStringKernelPcS_ii)
        .other          _Z18repeatStringKernelPcS_ii,@"STO_CUDA_ENTRY STV_DEFAULT"
_Z18repeatStringKernelPcS_ii:
.text._Z18repeatStringKernelPcS_ii:
[----:B------:R-:W-:Y:S01]  /*0000*/  LDC R1, c[0x0][0x37c] ;  /* 0x0000df00ff017b82 */ /* 0x000fe20000000800 */
[----:B------:R-:W0:Y:S07]  /*0010*/  S2R R0, SR_TID.X ;  /* 0x0000000000007919 */ /* 0x000e2e0000002100 */
[----:B------:R-:W0:Y:S08]  /*0020*/  S2UR UR4, SR_CTAID.X ;  /* 0x00000000000479c3 */ /* 0x000e300000002500 */
[----:B------:R-:W0:Y:S08]  /*0030*/  LDC R5, c[0x0][0x360] ;  /* 0x0000d800ff057b82 */ /* 0x000e300000000800 */
[----:B------:R-:W1:Y:S01]  /*0040*/  LDC.64 R2, c[0x0][0x390] ;  /* 0x0000e400ff027b82 */ /* 0x000e620000000a00 */
[----:B0-----:R-:W-:-:S02]  /*0050*/  IMAD R0, R5, UR4, R0 ;  /* 0x0000000405007c24 */ /* 0x001fc4000f8e0200 */
[----:B-1----:R-:W-:-:S05]  /*0060*/  IMAD R3, R3, R2, RZ ;  /* 0x0000000203037224 */ /* 0x002fca00078e02ff */
[----:B------:R-:W-:-:S13]  /*0070*/  ISETP.GE.AND P0, PT, R0, R3, PT ;  /* 0x000000030000720c */ /* 0x000fda0003f06270 */
[----:B------:R-:W-:Y:S05]  /*0080*/  @P0 EXIT ;  /* 0x000000000000094d */ /* 0x000fea0003800000 */
[----:B------:R-:W-:Y:S01]  /*0090*/  IABS R6, R2 ;  /* 0x0000000200067213 */ /* 0x000fe20000000000 */
[----:B------:R-:W0:Y:S01]  /*00a0*/  LDCU.128 UR8, c[0x0][0x380] ;  /* 0x00007000ff0877ac */ /* 0x000e220008000c00 */
[----:B------:R-:W-:Y:S02]  /*00b0*/  IABS R8, R0 ;  /* 0x0000000000087213 */ /* 0x000fe40000000000 */
[----:B------:R-:W1:Y:S01]  /*00c0*/  I2F.RP R3, R6 ;  /* 0x0000000600037306 */ /* 0x000e620000209400 */
[----:B------:R-:W-:Y:S01]  /*00d0*/  ISETP.GE.AND P2, PT, R0, RZ, PT ;  /* 0x000000ff0000720c */ /* 0x000fe20003f46270 */
[----:B------:R-:W2:Y:S06]  /*00e0*/  LDCU.64 UR4, c[0x0][0x358] ;  /* 0x00006b00ff0477ac */ /* 0x000eac0008000a00 */
[----:B-1----:R-:W1:Y:S02]  /*00f0*/  MUFU.RCP R3, R3 ;  /* 0x0000000300037308 */ /* 0x002e640000001000 */
[----:B-1----:R-:W-:-:S06]  /*0100*/  VIADD R4, R3, 0xffffffe ;  /* 0x0ffffffe03047836 */ /* 0x002fcc0000000000 */
[----:B------:R1:W3:Y:S02]  /*0110*/  F2I.FTZ.U32.TRUNC.NTZ R5, R4 ;  /* 0x0000000400057305 */ /* 0x0002e4000021f000 */
[----:B-1----:R-:W-:Y:S02]  /*0120*/  IMAD.MOV.U32 R4, RZ, RZ, RZ ;  /* 0x000000ffff047224 */ /* 0x002fe400078e00ff */
[----:B---3--:R-:W-:-:S04]  /*0130*/  IMAD.MOV R7, RZ, RZ, -R5 ;  /* 0x000000ffff077224 */ /* 0x008fc800078e0a05 */
[----:B------:R-:W-:-:S04]  /*0140*/  IMAD R7, R7, R6, RZ ;  /* 0x0000000607077224 */ /* 0x000fc800078e02ff */
[----:B------:R-:W-:-:S04]  /*0150*/  IMAD.HI.U32 R5, R5, R7, R4 ;  /* 0x0000000705057227 */ /* 0x000fc800078e0004 */
[----:B------:R-:W-:-:S04]  /*0160*/  IMAD.MOV.U32 R7, RZ, RZ, R8 ;  /* 0x000000ffff077224 */ /* 0x000fc800078e0008 */
[----:B------:R-:W-:-:S05]  /*0170*/  IMAD.HI.U32 R5, R5, R7, RZ ;  /* 0x0000000705057227 */ /* 0x000fca00078e00ff */
[----:B------:R-:W-:-:S05]  /*0180*/  IADD3 R5, PT, PT, -R5, RZ, RZ ;  /* 0x000000ff05057210 */ /* 0x000fca0007ffe1ff */
[----:B------:R-:W-:-:S05]  /*0190*/  IMAD R3, R6, R5, R7 ;  /* 0x0000000506037224 */ /* 0x000fca00078e0207 */
[----:B------:R-:W-:-:S13]  /*01a0*/  ISETP.GT.U32.AND P0, PT, R6, R3, PT ;  /* 0x000000030600720c */ /* 0x000fda0003f04070 */
[----:B------:R-:W-:Y:S01]  /*01b0*/  @!P0 IMAD.IADD R3, R3, 0x1, -R6 ;  /* 0x0000000103038824 */ /* 0x000fe200078e0a06 */
[----:B------:R-:W-:-:S04]  /*01c0*/  ISETP.NE.AND P0, PT, R2, RZ, PT ;  /* 0x000000ff0200720c */ /* 0x000fc80003f05270 */
[----:B------:R-:W-:-:S13]  /*01d0*/  ISETP.GT.U32.AND P1, PT, R6, R3, PT ;  /* 0x000000030600720c */ /* 0x000fda0003f24070 */
[----:B------:R-:W-:-:S05]  /*01e0*/  @!P1 IMAD.IADD R3, R3, 0x1, -R6 ;  /* 0x0000000103039824 */ /* 0x000fca00078e0a06 */
[----:B------:R-:W-:Y:S02]  /*01f0*/  @!P2 IADD3 R3, PT, PT, -R3, RZ, RZ ;  /* 0x000000ff0303a210 */ /* 0x000fe40007ffe1ff */
[----:B------:R-:W-:-:S04]  /*0200*/  @!P0 LOP3.LUT R3, RZ, R2, RZ, 0x33, !PT ;  /* 0x00000002ff038212 */ /* 0x000fc800078e33ff */
[----:B0-----:R-:W-:Y:S02]  /*0210*/  IADD3 R2, P0, PT, R3, UR8, RZ ;  /* 0x0000000803027c10 */ /* 0x001fe4000ff1e0ff */
[----:B------:R-:W-:-:S04]  /*0220*/  SHF.R.S32.HI R3, RZ, 0x1f, R3 ;  /* 0x0000001fff037819 */ /* 0x000fc80000011403 */
[----:B------:R-:W-:-:S06]  /*0230*/  IADD3.X R3, PT, PT, R3, UR9, RZ, P0, !PT ;  /* 0x0000000903037c10 */ /* 0x000fcc00087fe4ff */
[----:B--2---:R-:W2:Y:S01]  /*0240*/  LDG.E.U8 R3, desc[UR4][R2.64] ;  /* 0x0000000402037981 */ /* 0x004ea2000c1e1100 */
[----:B------:R-:W-:-:S04]  /*0250*/  IADD3 R4, P0, PT, R0, UR10, RZ ;  /* 0x0000000a00047c10 */ /* 0x000fc8000ff1e0ff */
[----:B------:R-:W-:-:S05]  /*0260*/  LEA.HI.X.SX32 R5, R0, UR11, 0x1, P0 ;  /* 0x0000000b00057c11 */ /* 0x000fca00080f0eff */
[----:B--2---:R-:W-:Y:S01]  /*0270*/  STG.E.U8 desc[UR4][R4.64], R3 ;  /* 0x0000000304007986 */ /* 0x004fe2000c101104 */
[----:B------:R-:W-:Y:S05]  /*0280*/  EXIT ;  /* 0x000000000000794d */ /* 0x000fea0003800000 */
.L_x_0:
[----:B------:R-:W-:-:S00]  /*0290*/  BRA `(.L_x_0) ;  /* 0xfffffffc00fc7947 */ /* 0x000fc0000383ffff */
[----:B------:R-:W-:-:S00]  /*02a0*/  NOP ;  /* 0x0000000000007918 */ /* 0x000fc00000000000 */
        /* <DEDUP_REMOVED lines=13> */
.L_x_1:


//--------------------- .nv.shared.reserved.0     --------------------------
	.section	.nv.shared.reserved.0,"aw",@nobits
	.weak		__nv_reservedSMEM_offset_0_alias
	.size		__nv_reservedSMEM_offset_0_alias, 0, 64
	.other		__nv_reservedSMEM_offset_0_alias,@"STO_CUDA_RESERVED_SHARED STV_DEFAULT"
__nv_reservedSMEM_offset_0_alias:
	.zero		0
	.zero		64


//--------------------- .nv.constant0._Z18repeatStringKernelPcS_ii --------------------------
	.section	.nv.constant0._Z18repeatStringKernelPcS_ii,"a",@progbits
	.sectionflags	@""
	.align	4
.nv.constant0._Z18repeatStringKernelPcS_ii:
	.zero		920


//--------------------- SYMBOLS --------------------------

	.type		.nv.reservedSmem.offset0,@object
	.size		.nv.reservedSmem.offset0,0x4
